//
// Generated by NVIDIA NVVM Compiler
//
// Compiler Build ID: CL-36424714
// Cuda compilation tools, release 13.0, V13.0.88
// Based on NVVM 20.0.0
//

.version 9.0
.target sm_100
.address_size 64

	// .globl	SCACCudaSearch64

.visible .entry SCACCudaSearch64(
	.param .u64 .ptr .align 1 SCACCudaSearch64_param_0,
	.param .u32 SCACCudaSearch64_param_1,
	.param .u64 .ptr .align 1 SCACCudaSearch64_param_2,
	.param .u64 .ptr .align 1 SCACCudaSearch64_param_3,
	.param .u32 SCACCudaSearch64_param_4,
	.param .u64 .ptr .align 1 SCACCudaSearch64_param_5
)
{
	.reg .pred 	%p<12>;
	.reg .b32 	%r<83>;
	.reg .b64 	%rd<85>;

	ld.param.u64 	%rd11, [SCACCudaSearch64_param_0];
	ld.param.u32 	%r36, [SCACCudaSearch64_param_1];
	ld.param.u64 	%rd12, [SCACCudaSearch64_param_2];
	ld.param.u64 	%rd13, [SCACCudaSearch64_param_3];
	ld.param.u32 	%r37, [SCACCudaSearch64_param_4];
	ld.param.u64 	%rd14, [SCACCudaSearch64_param_5];
	cvta.to.global.u64 	%rd1, %rd14;
	mov.u32 	%r38, %ctaid.x;
	mov.u32 	%r39, %ntid.x;
	mov.u32 	%r40, %tid.x;
	mad.lo.s32 	%r1, %r38, %r39, %r40;
	setp.ge.u32 	%p1, %r1, %r37;
	@%p1 bra 	$L__BB0_19;
	cvta.to.global.u64 	%rd2, %rd11;
	cvta.to.global.u64 	%rd15, %rd12;
	cvta.to.global.u64 	%rd16, %rd13;
	mul.wide.u32 	%rd17, %r1, 4;
	add.s64 	%rd18, %rd15, %rd17;
	ld.global.u32 	%r42, [%rd18];
	sub.s32 	%r43, %r42, %r36;
	cvt.u64.u32 	%rd3, %r43;
	add.s64 	%rd4, %rd2, %rd3;
	ld.global.u32 	%r2, [%rd4];
	ld.global.u64 	%rd5, [%rd4+8];
	shl.b32 	%r44, %r43, 1;
	mul.wide.u32 	%rd19, %r44, 4;
	add.s64 	%rd6, %rd16, %rd19;
	setp.eq.s32 	%p2, %r2, 0;
	mov.b32 	%r69, 0;
	@%p2 bra 	$L__BB0_18;
	and.b32  	%r3, %r2, 3;
	setp.lt.u32 	%p3, %r2, 4;
	mov.b32 	%r69, 0;
	mov.u32 	%r75, %r69;
	mov.u32 	%r80, %r69;
	@%p3 bra 	$L__BB0_13;
	and.b32  	%r80, %r2, -4;
	mov.b32 	%r69, 0;
	mov.u32 	%r68, %r69;
$L__BB0_4:
	cvt.u64.u32 	%rd20, %r75;
	shl.b64 	%rd21, %rd20, 10;
	and.b64  	%rd22, %rd21, 17179868160;
	add.s64 	%rd23, %rd5, %rd22;
	cvt.u64.u32 	%rd24, %r68;
	add.s64 	%rd7, %rd4, %rd24;
	ld.global.u8 	%rd25, [%rd7+16];
	add.s64 	%rd26, %rd1, %rd25;
	ld.global.u8 	%r48, [%rd26];
	mul.wide.u32 	%rd27, %r48, 4;
	add.s64 	%rd28, %rd23, %rd27;
	ld.u32 	%r8, [%rd28];
	setp.lt.u32 	%p4, %r8, 16777216;
	@%p4 bra 	$L__BB0_6;
	add.s32 	%r49, %r69, 1;
	mul.wide.u32 	%rd29, %r69, 4;
	add.s64 	%rd30, %rd6, %rd29;
	st.global.u32 	[%rd30+4], %r68;
	and.b32  	%r50, %r8, 16777215;
	add.s32 	%r69, %r69, 2;
	mul.wide.u32 	%rd31, %r49, 4;
	add.s64 	%rd32, %rd6, %rd31;
	st.global.u32 	[%rd32+4], %r50;
$L__BB0_6:
	cvt.u64.u32 	%rd33, %r8;
	shl.b64 	%rd34, %rd33, 10;
	and.b64  	%rd35, %rd34, 17179868160;
	add.s64 	%rd36, %rd5, %rd35;
	ld.global.u8 	%rd37, [%rd7+17];
	add.s64 	%rd38, %rd1, %rd37;
	ld.global.u8 	%r51, [%rd38];
	mul.wide.u32 	%rd39, %r51, 4;
	add.s64 	%rd40, %rd36, %rd39;
	ld.u32 	%r11, [%rd40];
	setp.lt.u32 	%p5, %r11, 16777216;
	@%p5 bra 	$L__BB0_8;
	add.s32 	%r52, %r68, 1;
	add.s32 	%r53, %r69, 1;
	mul.wide.u32 	%rd41, %r69, 4;
	add.s64 	%rd42, %rd6, %rd41;
	st.global.u32 	[%rd42+4], %r52;
	and.b32  	%r54, %r11, 16777215;
	add.s32 	%r69, %r69, 2;
	mul.wide.u32 	%rd43, %r53, 4;
	add.s64 	%rd44, %rd6, %rd43;
	st.global.u32 	[%rd44+4], %r54;
$L__BB0_8:
	cvt.u64.u32 	%rd45, %r11;
	shl.b64 	%rd46, %rd45, 10;
	and.b64  	%rd47, %rd46, 17179868160;
	add.s64 	%rd48, %rd5, %rd47;
	ld.global.u8 	%rd49, [%rd7+18];
	add.s64 	%rd50, %rd1, %rd49;
	ld.global.u8 	%r55, [%rd50];
	mul.wide.u32 	%rd51, %r55, 4;
	add.s64 	%rd52, %rd48, %rd51;
	ld.u32 	%r14, [%rd52];
	setp.lt.u32 	%p6, %r14, 16777216;
	@%p6 bra 	$L__BB0_10;
	add.s32 	%r56, %r68, 2;
	add.s32 	%r57, %r69, 1;
	mul.wide.u32 	%rd53, %r69, 4;
	add.s64 	%rd54, %rd6, %rd53;
	st.global.u32 	[%rd54+4], %r56;
	and.b32  	%r58, %r14, 16777215;
	add.s32 	%r69, %r69, 2;
	mul.wide.u32 	%rd55, %r57, 4;
	add.s64 	%rd56, %rd6, %rd55;
	st.global.u32 	[%rd56+4], %r58;
$L__BB0_10:
	cvt.u64.u32 	%rd57, %r14;
	shl.b64 	%rd58, %rd57, 10;
	and.b64  	%rd59, %rd58, 17179868160;
	add.s64 	%rd60, %rd5, %rd59;
	ld.global.u8 	%rd61, [%rd7+19];
	add.s64 	%rd62, %rd1, %rd61;
	ld.global.u8 	%r59, [%rd62];
	mul.wide.u32 	%rd63, %r59, 4;
	add.s64 	%rd64, %rd60, %rd63;
	ld.u32 	%r75, [%rd64];
	setp.lt.u32 	%p7, %r75, 16777216;
	@%p7 bra 	$L__BB0_12;
	add.s32 	%r60, %r68, 3;
	add.s32 	%r61, %r69, 1;
	mul.wide.u32 	%rd65, %r69, 4;
	add.s64 	%rd66, %rd6, %rd65;
	st.global.u32 	[%rd66+4], %r60;
	and.b32  	%r62, %r75, 16777215;
	add.s32 	%r69, %r69, 2;
	mul.wide.u32 	%rd67, %r61, 4;
	add.s64 	%rd68, %rd6, %rd67;
	st.global.u32 	[%rd68+4], %r62;
$L__BB0_12:
	add.s32 	%r68, %r68, 4;
	setp.ne.s32 	%p8, %r68, %r80;
	@%p8 bra 	$L__BB0_4;
$L__BB0_13:
	setp.eq.s32 	%p9, %r3, 0;
	@%p9 bra 	$L__BB0_18;
	cvt.u64.u32 	%rd69, %r80;
	add.s64 	%rd70, %rd69, %rd3;
	add.s64 	%rd71, %rd70, %rd2;
	add.s64 	%rd84, %rd71, 16;
	neg.s32 	%r77, %r3;
$L__BB0_15:
	.pragma "nounroll";
	cvt.u64.u32 	%rd72, %r75;
	shl.b64 	%rd73, %rd72, 10;
	and.b64  	%rd74, %rd73, 17179868160;
	add.s64 	%rd75, %rd5, %rd74;
	ld.global.u8 	%rd76, [%rd84];
	add.s64 	%rd77, %rd1, %rd76;
	ld.global.u8 	%r63, [%rd77];
	mul.wide.u32 	%rd78, %r63, 4;
	add.s64 	%rd79, %rd75, %rd78;
	ld.u32 	%r75, [%rd79];
	setp.lt.u32 	%p10, %r75, 16777216;
	@%p10 bra 	$L__BB0_17;
	add.s32 	%r64, %r69, 1;
	mul.wide.u32 	%rd80, %r69, 4;
	add.s64 	%rd81, %rd6, %rd80;
	st.global.u32 	[%rd81+4], %r80;
	and.b32  	%r65, %r75, 16777215;
	add.s32 	%r69, %r69, 2;
	mul.wide.u32 	%rd82, %r64, 4;
	add.s64 	%rd83, %rd6, %rd82;
	st.global.u32 	[%rd83+4], %r65;
$L__BB0_17:
	add.s32 	%r80, %r80, 1;
	add.s64 	%rd84, %rd84, 1;
	add.s32 	%r77, %r77, 1;
	setp.ne.s32 	%p11, %r77, 0;
	@%p11 bra 	$L__BB0_15;
$L__BB0_18:
	st.global.u32 	[%rd6], %r69;
$L__BB0_19:
	ret;

}
	// .globl	SCACCudaSearch32
.visible .entry SCACCudaSearch32(
	.param .u64 .ptr .align 1 SCACCudaSearch32_param_0,
	.param .u32 SCACCudaSearch32_param_1,
	.param .u64 .ptr .align 1 SCACCudaSearch32_param_2,
	.param .u64 .ptr .align 1 SCACCudaSearch32_param_3,
	.param .u32 SCACCudaSearch32_param_4,
	.param .u64 .ptr .align 1 SCACCudaSearch32_param_5
)
{
	.reg .pred 	%p<12>;
	.reg .b32 	%r<83>;
	.reg .b64 	%rd<85>;

	ld.param.u64 	%rd11, [SCACCudaSearch32_param_0];
	ld.param.u32 	%r36, [SCACCudaSearch32_param_1];
	ld.param.u64 	%rd12, [SCACCudaSearch32_param_2];
	ld.param.u64 	%rd13, [SCACCudaSearch32_param_3];
	ld.param.u32 	%r37, [SCACCudaSearch32_param_4];
	ld.param.u64 	%rd14, [SCACCudaSearch32_param_5];
	cvta.to.global.u64 	%rd1, %rd14;
	mov.u32 	%r38, %ctaid.x;
	mov.u32 	%r39, %ntid.x;
	mov.u32 	%r40, %tid.x;
	mad.lo.s32 	%r1, %r38, %r39, %r40;
	setp.ge.u32 	%p1, %r1, %r37;
	@%p1 bra 	$L__BB1_19;
	cvta.to.global.u64 	%rd2, %rd11;
	cvta.to.global.u64 	%rd15, %rd12;
	cvta.to.global.u64 	%rd16, %rd13;
	mul.wide.u32 	%rd17, %r1, 4;
	add.s64 	%rd18, %rd15, %rd17;
	ld.global.u32 	%r42, [%rd18];
	sub.s32 	%r43, %r42, %r36;
	cvt.u64.u32 	%rd3, %r43;
	add.s64 	%rd4, %rd2, %rd3;
	ld.global.u32 	%r2, [%rd4];
	ld.global.u32 	%rd5, [%rd4+4];
	shl.b32 	%r44, %r43, 1;
	mul.wide.u32 	%rd19, %r44, 4;
	add.s64 	%rd6, %rd16, %rd19;
	setp.eq.s32 	%p2, %r2, 0;
	mov.b32 	%r69, 0;
	@%p2 bra 	$L__BB1_18;
	and.b32  	%r3, %r2, 3;
	setp.lt.u32 	%p3, %r2, 4;
	mov.b32 	%r69, 0;
	mov.u32 	%r75, %r69;
	mov.u32 	%r80, %r69;
	@%p3 bra 	$L__BB1_13;
	and.b32  	%r80, %r2, -4;
	mov.b32 	%r69, 0;
	mov.u32 	%r68, %r69;
$L__BB1_4:
	cvt.u64.u32 	%rd20, %r75;
	shl.b64 	%rd21, %rd20, 10;
	and.b64  	%rd22, %rd21, 17179868160;
	add.s64 	%rd23, %rd5, %rd22;
	cvt.u64.u32 	%rd24, %r68;
	add.s64 	%rd7, %rd4, %rd24;
	ld.global.u8 	%rd25, [%rd7+8];
	add.s64 	%rd26, %rd1, %rd25;
	ld.global.u8 	%r48, [%rd26];
	mul.wide.u32 	%rd27, %r48, 4;
	add.s64 	%rd28, %rd23, %rd27;
	ld.u32 	%r8, [%rd28];
	setp.lt.u32 	%p4, %r8, 16777216;
	@%p4 bra 	$L__BB1_6;
	add.s32 	%r49, %r69, 1;
	mul.wide.u32 	%rd29, %r69, 4;
	add.s64 	%rd30, %rd6, %rd29;
	st.global.u32 	[%rd30+4], %r68;
	and.b32  	%r50, %r8, 16777215;
	add.s32 	%r69, %r69, 2;
	mul.wide.u32 	%rd31, %r49, 4;
	add.s64 	%rd32, %rd6, %rd31;
	st.global.u32 	[%rd32+4], %r50;
$L__BB1_6:
	cvt.u64.u32 	%rd33, %r8;
	shl.b64 	%rd34, %rd33, 10;
	and.b64  	%rd35, %rd34, 17179868160;
	add.s64 	%rd36, %rd5, %rd35;
	ld.global.u8 	%rd37, [%rd7+9];
	add.s64 	%rd38, %rd1, %rd37;
	ld.global.u8 	%r51, [%rd38];
	mul.wide.u32 	%rd39, %r51, 4;
	add.s64 	%rd40, %rd36, %rd39;
	ld.u32 	%r11, [%rd40];
	setp.lt.u32 	%p5, %r11, 16777216;
	@%p5 bra 	$L__BB1_8;
	add.s32 	%r52, %r68, 1;
	add.s32 	%r53, %r69, 1;
	mul.wide.u32 	%rd41, %r69, 4;
	add.s64 	%rd42, %rd6, %rd41;
	st.global.u32 	[%rd42+4], %r52;
	and.b32  	%r54, %r11, 16777215;
	add.s32 	%r69, %r69, 2;
	mul.wide.u32 	%rd43, %r53, 4;
	add.s64 	%rd44, %rd6, %rd43;
	st.global.u32 	[%rd44+4], %r54;
$L__BB1_8:
	cvt.u64.u32 	%rd45, %r11;
	shl.b64 	%rd46, %rd45, 10;
	and.b64  	%rd47, %rd46, 17179868160;
	add.s64 	%rd48, %rd5, %rd47;
	ld.global.u8 	%rd49, [%rd7+10];
	add.s64 	%rd50, %rd1, %rd49;
	ld.global.u8 	%r55, [%rd50];
	mul.wide.u32 	%rd51, %r55, 4;
	add.s64 	%rd52, %rd48, %rd51;
	ld.u32 	%r14, [%rd52];
	setp.lt.u32 	%p6, %r14, 16777216;
	@%p6 bra 	$L__BB1_10;
	add.s32 	%r56, %r68, 2;
	add.s32 	%r57, %r69, 1;
	mul.wide.u32 	%rd53, %r69, 4;
	add.s64 	%rd54, %rd6, %rd53;
	st.global.u32 	[%rd54+4], %r56;
	and.b32  	%r58, %r14, 16777215;
	add.s32 	%r69, %r69, 2;
	mul.wide.u32 	%rd55, %r57, 4;
	add.s64 	%rd56, %rd6, %rd55;
	st.global.u32 	[%rd56+4], %r58;
$L__BB1_10:
	cvt.u64.u32 	%rd57, %r14;
	shl.b64 	%rd58, %rd57, 10;
	and.b64  	%rd59, %rd58, 17179868160;
	add.s64 	%rd60, %rd5, %rd59;
	ld.global.u8 	%rd61, [%rd7+11];
	add.s64 	%rd62, %rd1, %rd61;
	ld.global.u8 	%r59, [%rd62];
	mul.wide.u32 	%rd63, %r59, 4;
	add.s64 	%rd64, %rd60, %rd63;
	ld.u32 	%r75, [%rd64];
	setp.lt.u32 	%p7, %r75, 16777216;
	@%p7 bra 	$L__BB1_12;
	add.s32 	%r60, %r68, 3;
	add.s32 	%r61, %r69, 1;
	mul.wide.u32 	%rd65, %r69, 4;
	add.s64 	%rd66, %rd6, %rd65;
	st.global.u32 	[%rd66+4], %r60;
	and.b32  	%r62, %r75, 16777215;
	add.s32 	%r69, %r69, 2;
	mul.wide.u32 	%rd67, %r61, 4;
	add.s64 	%rd68, %rd6, %rd67;
	st.global.u32 	[%rd68+4], %r62;
$L__BB1_12:
	add.s32 	%r68, %r68, 4;
	setp.ne.s32 	%p8, %r68, %r80;
	@%p8 bra 	$L__BB1_4;
$L__BB1_13:
	setp.eq.s32 	%p9, %r3, 0;
	@%p9 bra 	$L__BB1_18;
	cvt.u64.u32 	%rd69, %r80;
	add.s64 	%rd70, %rd69, %rd3;
	add.s64 	%rd71, %rd70, %rd2;
	add.s64 	%rd84, %rd71, 8;
	neg.s32 	%r77, %r3;
$L__BB1_15:
	.pragma "nounroll";
	cvt.u64.u32 	%rd72, %r75;
	shl.b64 	%rd73, %rd72, 10;
	and.b64  	%rd74, %rd73, 17179868160;
	add.s64 	%rd75, %rd5, %rd74;
	ld.global.u8 	%rd76, [%rd84];
	add.s64 	%rd77, %rd1, %rd76;
	ld.global.u8 	%r63, [%rd77];
	mul.wide.u32 	%rd78, %r63, 4;
	add.s64 	%rd79, %rd75, %rd78;
	ld.u32 	%r75, [%rd79];
	setp.lt.u32 	%p10, %r75, 16777216;
	@%p10 bra 	$L__BB1_17;
	add.s32 	%r64, %r69, 1;
	mul.wide.u32 	%rd80, %r69, 4;
	add.s64 	%rd81, %rd6, %rd80;
	st.global.u32 	[%rd81+4], %r80;
	and.b32  	%r65, %r75, 16777215;
	add.s32 	%r69, %r69, 2;
	mul.wide.u32 	%rd82, %r64, 4;
	add.s64 	%rd83, %rd6, %rd82;
	st.global.u32 	[%rd83+4], %r65;
$L__BB1_17:
	add.s32 	%r80, %r80, 1;
	add.s64 	%rd84, %rd84, 1;
	add.s32 	%r77, %r77, 1;
	setp.ne.s32 	%p11, %r77, 0;
	@%p11 bra 	$L__BB1_15;
$L__BB1_18:
	st.global.u32 	[%rd6], %r69;
$L__BB1_19:
	ret;

}


// ===== COMPILED SASS (sm_100) =====

	.target	sm_100

	.elftype	@"ET_EXEC"


//--------------------- .note.nv.tkinfo           --------------------------
	.section	.note.nv.tkinfo,"",@"SHT_NOTE"
	.sectionflags	@"SHF_NOTE_NV_TKINFO"
	.tkinfo
        /*0018*/ 	.word	0x00000002
        /*0030*/ 	.string	""
        /*0030*/ 	.string	"ptxas"
        /*0030*/ 	.string	"Cuda compilation tools, release 13.0, V13.0.88"
        /*0030*/ 	.string	"Build cuda_13.0.r13.0/compiler.36424714_0"
        /*0030*/ 	.string	"-arch sm_100 -m 64 "



//--------------------- .note.nv.cuinfo           --------------------------
	.section	.note.nv.cuinfo,"",@"SHT_NOTE"
	.sectionflags	@"SHF_NOTE_NV_CUINFO"
        /*0018*/ 	.short	0x0002
        /*001a*/ 	.short	0x0064
        /*001c*/ 	.short	0x0082
	.zero		2


//--------------------- .nv.info                  --------------------------
	.section	.nv.info,"",@"SHT_CUDA_INFO"
	.align	4


	//----- nvinfo : EIATTR_REGCOUNT
	.align		4
        /*0000*/ 	.byte	0x04, 0x2f
        /*0002*/ 	.short	(.L_1 - .L_0)
	.align		4
.L_0:
        /*0004*/ 	.word	index@(SCACCudaSearch64)
        /*0008*/ 	.word	0x00000020


	//----- nvinfo : EIATTR_FRAME_SIZE
	.align		4
.L_1:
        /*000c*/ 	.byte	0x04, 0x11
        /*000e*/ 	.short	(.L_3 - .L_2)
	.align		4
.L_2:
        /*0010*/ 	.word	index@(SCACCudaSearch64)
        /*0014*/ 	.word	0x00000000


	//----- nvinfo : EIATTR_REGCOUNT
	.align		4
.L_3:
        /*0018*/ 	.byte	0x04, 0x2f
        /*001a*/ 	.short	(.L_5 - .L_4)
	.align		4
.L_4:
        /*001c*/ 	.word	index@(SCACCudaSearch32)
        /*0020*/ 	.word	0x0000001c


	//----- nvinfo : EIATTR_FRAME_SIZE
	.align		4
.L_5:
        /*0024*/ 	.byte	0x04, 0x11
        /*0026*/ 	.short	(.L_7 - .L_6)
	.align		4
.L_6:
        /*0028*/ 	.word	index@(SCACCudaSearch32)
        /*002c*/ 	.word	0x00000000


	//----- nvinfo : EIATTR_MIN_STACK_SIZE
	.align		4
.L_7:
        /*0030*/ 	.byte	0x04, 0x12
        /*0032*/ 	.short	(.L_9 - .L_8)
	.align		4
.L_8:
        /*0034*/ 	.word	index@(SCACCudaSearch32)
        /*0038*/ 	.word	0x00000000


	//----- nvinfo : EIATTR_MIN_STACK_SIZE
	.align		4
.L_9:
        /*003c*/ 	.byte	0x04, 0x12
        /*003e*/ 	.short	(.L_11 - .L_10)
	.align		4
.L_10:
        /*0040*/ 	.word	index@(SCACCudaSearch64)
        /*0044*/ 	.word	0x00000000
.L_11:


//--------------------- .nv.compat                --------------------------
	.section	.nv.compat,"",@"SHT_CUDA_COMPAT_INFO"
	.align	4
        /*0000*/ 	.byte	0x02, 0x09, 0x00, 0x00, 0x02, 0x02, 0x01, 0x00, 0x02, 0x05, 0x05, 0x00, 0x03, 0x07, 0x01, 0x01
        /*0010*/ 	.byte	0x02, 0x03, 0x00, 0x00, 0x02, 0x06, 0x01, 0x00, 0x04, 0x0b, 0x08, 0x00, 0x09, 0x00, 0x00, 0x00
        /*0020*/ 	.byte	0x00, 0x00, 0x00, 0x00


//--------------------- .nv.info.SCACCudaSearch32 --------------------------
	.section	.nv.info.SCACCudaSearch32,"",@"SHT_CUDA_INFO"
	.sectionflags	@""
	.align	4


	//----- nvinfo : EIATTR_CUDA_API_VERSION
	.align		4
        /*0000*/ 	.byte	0x04, 0x37
        /*0002*/ 	.short	(.L_13 - .L_12)
.L_12:
        /*0004*/ 	.word	0x00000082


	//----- nvinfo : EIATTR_KPARAM_INFO
	.align		4
.L_13:
        /*0008*/ 	.byte	0x04, 0x17
        /*000a*/ 	.short	(.L_15 - .L_14)
.L_14:
        /*000c*/ 	.word	0x00000000
        /*0010*/ 	.short	0x0005
        /*0012*/ 	.short	0x0028
        /*0014*/ 	.byte	0x00, 0xf5, 0x21, 0x00


	//----- nvinfo : EIATTR_KPARAM_INFO
	.align		4
.L_15:
        /*0018*/ 	.byte	0x04, 0x17
        /*001a*/ 	.short	(.L_17 - .L_16)
.L_16:
        /*001c*/ 	.word	0x00000000
        /*0020*/ 	.short	0x0004
        /*0022*/ 	.short	0x0020
        /*0024*/ 	.byte	0x00, 0xf0, 0x11, 0x00


	//----- nvinfo : EIATTR_KPARAM_INFO
	.align		4
.L_17:
        /*0028*/ 	.byte	0x04, 0x17
        /*002a*/ 	.short	(.L_19 - .L_18)
.L_18:
        /*002c*/ 	.word	0x00000000
        /*0030*/ 	.short	0x0003
        /*0032*/ 	.short	0x0018
        /*0034*/ 	.byte	0x00, 0xf5, 0x21, 0x00


	//----- nvinfo : EIATTR_KPARAM_INFO
	.align		4
.L_19:
        /*0038*/ 	.byte	0x04, 0x17
        /*003a*/ 	.short	(.L_21 - .L_20)
.L_20:
        /*003c*/ 	.word	0x00000000
        /*0040*/ 	.short	0x0002
        /*0042*/ 	.short	0x0010
        /*0044*/ 	.byte	0x00, 0xf5, 0x21, 0x00


	//----- nvinfo : EIATTR_KPARAM_INFO
	.align		4
.L_21:
        /*0048*/ 	.byte	0x04, 0x17
        /*004a*/ 	.short	(.L_23 - .L_22)
.L_22:
        /*004c*/ 	.word	0x00000000
        /*0050*/ 	.short	0x0001
        /*0052*/ 	.short	0x0008
        /*0054*/ 	.byte	0x00, 0xf0, 0x11, 0x00


	//----- nvinfo : EIATTR_KPARAM_INFO
	.align		4
.L_23:
        /*0058*/ 	.byte	0x04, 0x17
        /*005a*/ 	.short	(.L_25 - .L_24)
.L_24:
        /*005c*/ 	.word	0x00000000
        /*0060*/ 	.short	0x0000
        /*0062*/ 	.short	0x0000
        /*0064*/ 	.byte	0x00, 0xf5, 0x21, 0x00


	//----- nvinfo : EIATTR_SPARSE_MMA_MASK
	.align		4
.L_25:
        /*0068*/ 	.byte	0x03, 0x50
        /*006a*/ 	.short	0x0000


	//----- nvinfo : EIATTR_MAXREG_COUNT
	.align		4
        /*006c*/ 	.byte	0x03, 0x1b
        /*006e*/ 	.short	0x00ff


	//----- nvinfo : EIATTR_MERCURY_ISA_VERSION
	.align		4
        /*0070*/ 	.byte	0x03, 0x5f
        /*0072*/ 	.short	0x0101


	//----- nvinfo : EIATTR_VRC_CTA_INIT_COUNT
	.align		4
        /*0074*/ 	.byte	0x02, 0x4a
	.zero		1
	.zero		1


	//----- nvinfo : EIATTR_EXIT_INSTR_OFFSETS
	.align		4
        /*0078*/ 	.byte	0x04, 0x1c
        /*007a*/ 	.short	(.L_27 - .L_26)


	//   ....[0]....
.L_26:
        /*007c*/ 	.word	0x00000070


	//   ....[1]....
        /*0080*/ 	.word	0x00000a30


	//----- nvinfo : EIATTR_CRS_STACK_SIZE
	.align		4
.L_27:
        /*0084*/ 	.byte	0x04, 0x1e
        /*0086*/ 	.short	(.L_29 - .L_28)
.L_28:
        /*0088*/ 	.word	0x00000000


	//----- nvinfo : EIATTR_CBANK_PARAM_SIZE
	.align		4
.L_29:
        /*008c*/ 	.byte	0x03, 0x19
        /*008e*/ 	.short	0x0030


	//----- nvinfo : EIATTR_PARAM_CBANK
	.align		4
        /*0090*/ 	.byte	0x04, 0x0a
        /*0092*/ 	.short	(.L_31 - .L_30)
	.align		4
.L_30:
        /*0094*/ 	.word	index@(.nv.constant0.SCACCudaSearch32)
        /*0098*/ 	.short	0x0380
        /*009a*/ 	.short	0x0030


	//----- nvinfo : EIATTR_SW_WAR
	.align		4
.L_31:
        /*009c*/ 	.byte	0x04, 0x36
        /*009e*/ 	.short	(.L_33 - .L_32)
.L_32:
        /*00a0*/ 	.word	0x00000008
.L_33:


//--------------------- .nv.info.SCACCudaSearch64 --------------------------
	.section	.nv.info.SCACCudaSearch64,"",@"SHT_CUDA_INFO"
	.sectionflags	@""
	.align	4


	//----- nvinfo : EIATTR_CUDA_API_VERSION
	.align		4
        /*0000*/ 	.byte	0x04, 0x37
        /*0002*/ 	.short	(.L_35 - .L_34)
.L_34:
        /*0004*/ 	.word	0x00000082


	//----- nvinfo : EIATTR_KPARAM_INFO
	.align		4
.L_35:
        /*0008*/ 	.byte	0x04, 0x17
        /*000a*/ 	.short	(.L_37 - .L_36)
.L_36:
        /*000c*/ 	.word	0x00000000
        /*0010*/ 	.short	0x0005
        /*0012*/ 	.short	0x0028
        /*0014*/ 	.byte	0x00, 0xf5, 0x21, 0x00


	//----- nvinfo : EIATTR_KPARAM_INFO
	.align		4
.L_37:
        /*0018*/ 	.byte	0x04, 0x17
        /*001a*/ 	.short	(.L_39 - .L_38)
.L_38:
        /*001c*/ 	.word	0x00000000
        /*0020*/ 	.short	0x0004
        /*0022*/ 	.short	0x0020
        /*0024*/ 	.byte	0x00, 0xf0, 0x11, 0x00


	//----- nvinfo : EIATTR_KPARAM_INFO
	.align		4
.L_39:
        /*0028*/ 	.byte	0x04, 0x17
        /*002a*/ 	.short	(.L_41 - .L_40)
.L_40:
        /*002c*/ 	.word	0x00000000
        /*0030*/ 	.short	0x0003
        /*0032*/ 	.short	0x0018
        /*0034*/ 	.byte	0x00, 0xf5, 0x21, 0x00


	//----- nvinfo : EIATTR_KPARAM_INFO
	.align		4
.L_41:
        /*0038*/ 	.byte	0x04, 0x17
        /*003a*/ 	.short	(.L_43 - .L_42)
.L_42:
        /*003c*/ 	.word	0x00000000
        /*0040*/ 	.short	0x0002
        /*0042*/ 	.short	0x0010
        /*0044*/ 	.byte	0x00, 0xf5, 0x21, 0x00


	//----- nvinfo : EIATTR_KPARAM_INFO
	.align		4
.L_43:
        /*0048*/ 	.byte	0x04, 0x17
        /*004a*/ 	.short	(.L_45 - .L_44)
.L_44:
        /*004c*/ 	.word	0x00000000
        /*0050*/ 	.short	0x0001
        /*0052*/ 	.short	0x0008
        /*0054*/ 	.byte	0x00, 0xf0, 0x11, 0x00


	//----- nvinfo : EIATTR_KPARAM_INFO
	.align		4
.L_45:
        /*0058*/ 	.byte	0x04, 0x17
        /*005a*/ 	.short	(.L_47 - .L_46)
.L_46:
        /*005c*/ 	.word	0x00000000
        /*0060*/ 	.short	0x0000
        /*0062*/ 	.short	0x0000
        /*0064*/ 	.byte	0x00, 0xf5, 0x21, 0x00


	//----- nvinfo : EIATTR_SPARSE_MMA_MASK
	.align		4
.L_47:
        /*0068*/ 	.byte	0x03, 0x50
        /*006a*/ 	.short	0x0000


	//----- nvinfo : EIATTR_MAXREG_COUNT
	.align		4
        /*006c*/ 	.byte	0x03, 0x1b
        /*006e*/ 	.short	0x00ff


	//----- nvinfo : EIATTR_MERCURY_ISA_VERSION
	.align		4
        /*0070*/ 	.byte	0x03, 0x5f
        /*0072*/ 	.short	0x0101


	//----- nvinfo : EIATTR_VRC_CTA_INIT_COUNT
	.align		4
        /*0074*/ 	.byte	0x02, 0x4a
	.zero		1
	.zero		1


	//----- nvinfo : EIATTR_EXIT_INSTR_OFFSETS
	.align		4
        /*0078*/ 	.byte	0x04, 0x1c
        /*007a*/ 	.short	(.L_49 - .L_48)


	//   ....[0]....
.L_48:
        /*007c*/ 	.word	0x00000070


	//   ....[1]....
        /*0080*/ 	.word	0x00000a30


	//----- nvinfo : EIATTR_CRS_STACK_SIZE
	.align		4
.L_49:
        /*0084*/ 	.byte	0x04, 0x1e
        /*0086*/ 	.short	(.L_51 - .L_50)
.L_50:
        /*0088*/ 	.word	0x00000000


	//----- nvinfo : EIATTR_CBANK_PARAM_SIZE
	.align		4
.L_51:
        /*008c*/ 	.byte	0x03, 0x19
        /*008e*/ 	.short	0x0030


	//----- nvinfo : EIATTR_PARAM_CBANK
	.align		4
        /*0090*/ 	.byte	0x04, 0x0a
        /*0092*/ 	.short	(.L_53 - .L_52)
	.align		4
.L_52:
        /*0094*/ 	.word	index@(.nv.constant0.SCACCudaSearch64)
        /*0098*/ 	.short	0x0380
        /*009a*/ 	.short	0x0030


	//----- nvinfo : EIATTR_SW_WAR
	.align		4
.L_53:
        /*009c*/ 	.byte	0x04, 0x36
        /*009e*/ 	.short	(.L_55 - .L_54)
.L_54:
        /*00a0*/ 	.word	0x00000008
.L_55:


//--------------------- .nv.callgraph             --------------------------
	.section	.nv.callgraph,"",@"SHT_CUDA_CALLGRAPH"
	.align	4
	.sectionentsize	8
	.align		4
        /*0000*/ 	.word	0x00000000
	.align		4
        /*0004*/ 	.word	0xffffffff
	.align		4
        /*0008*/ 	.word	0x00000000
	.align		4
        /*000c*/ 	.word	0xfffffffe
	.align		4
        /*0010*/ 	.word	0x00000000
	.align		4
        /*0014*/ 	.word	0xfffffffd
	.align		4
        /*0018*/ 	.word	0x00000000
	.align		4
        /*001c*/ 	.word	0xfffffffc


//--------------------- .text.SCACCudaSearch32    --------------------------
	.section	.text.SCACCudaSearch32,"ax",@progbits
	.align	128
        .global         SCACCudaSearch32
        .type           SCACCudaSearch32,@function
        .size           SCACCudaSearch32,(.L_x_14 - SCACCudaSearch32)
        .other          SCACCudaSearch32,@"STO_CUDA_ENTRY STV_DEFAULT"
SCACCudaSearch32:
.text.SCACCudaSearch32:
[----:B------:R-:W-:Y:S01]  /*0000*/  LDC R1, c[0x0][0x37c] ;  /* 0x0000df00ff017b82 */ /* 0x000fe20000000800 */
[----:B------:R-:W0:Y:S07]  /*0010*/  S2R R0, SR_TID.X ;  /* 0x0000000000007919 */ /* 0x000e2e0000002100 */
[----:B------:R-:W0:Y:S01]  /*0020*/  S2UR UR4, SR_CTAID.X ;  /* 0x00000000000479c3 */ /* 0x000e220000002500 */
[----:B------:R-:W1:Y:S07]  /*0030*/  LDCU UR5, c[0x0][0x3a0] ;  /* 0x00007400ff0577ac */ /* 0x000e6e0008000800 */
[----:B------:R-:W0:Y:S02]  /*0040*/  LDC R5, c[0x0][0x360] ;  /* 0x0000d800ff057b82 */ /* 0x000e240000000800 */
[----:B0-----:R-:W-:-:S05]  /*0050*/  IMAD R5, R5, UR4, R0 ;  /* 0x0000000405057c24 */ /* 0x001fca000f8e0200 */
[----:B-1----:R-:W-:-:S13]  /*0060*/  ISETP.GE.U32.AND P0, PT, R5, UR5, PT ;  /* 0x0000000505007c0c */ /* 0x002fda000bf06070 */
[----:B------:R-:W-:Y:S05]  /*0070*/  @P0 EXIT ;  /* 0x000000000000094d */ /* 0x000fea0003800000 */
[----:B------:R-:W0:Y:S01]  /*0080*/  LDC.64 R2, c[0x0][0x390] ;  /* 0x0000e400ff027b82 */ /* 0x000e220000000a00 */
[----:B------:R-:W1:Y:S01]  /*0090*/  LDCU.64 UR4, c[0x0][0x358] ;  /* 0x00006b00ff0477ac */ /* 0x000e620008000a00 */
[----:B------:R-:W2:Y:S06]  /*00a0*/  LDCU UR6, c[0x0][0x388] ;  /* 0x00007100ff0677ac */ /* 0x000eac0008000800 */
[----:B------:R-:W3:Y:S01]  /*00b0*/  LDC.64 R6, c[0x0][0x398] ;  /* 0x0000e600ff067b82 */ /* 0x000ee20000000a00 */
[----:B------:R-:W4:Y:S01]  /*00c0*/  LDCU.64 UR8, c[0x0][0x380] ;  /* 0x00007000ff0877ac */ /* 0x000f220008000a00 */
[----:B------:R-:W0:Y:S02]  /*00d0*/  LDCU.64 UR10, c[0x0][0x3a8] ;  /* 0x00007500ff0a77ac */ /* 0x000e240008000a00 */
[----:B0-----:R-:W-:-:S06]  /*00e0*/  IMAD.WIDE.U32 R2, R5, 0x4, R2 ;  /* 0x0000000405027825 */ /* 0x001fcc00078e0002 */
[----:B-1----:R-:W2:Y:S02]  /*00f0*/  LDG.E R2, desc[UR4][R2.64] ;  /* 0x0000000402027981 */ /* 0x002ea4000c1e1900 */
[----:B--2---:R-:W-:Y:S01]  /*0100*/  VIADD R11, R2, -UR6 ;  /* 0x80000006020b7c36 */ /* 0x004fe20008000000 */
[----:B------:R-:W0:Y:S04]  /*0110*/  LDCU.64 UR6, c[0x0][0x3a8] ;  /* 0x00007500ff0677ac */ /* 0x000e280008000a00 */
[----:B----4-:R-:W-:-:S05]  /*0120*/  IADD3 R4, P0, PT, R11, UR8, RZ ;  /* 0x000000080b047c10 */ /* 0x010fca000ff1e0ff */
[----:B------:R-:W-:-:S05]  /*0130*/  IMAD.X R5, RZ, RZ, UR9, P0 ;  /* 0x00000009ff057e24 */ /* 0x000fca00080e06ff */
[----:B------:R-:W2:Y:S01]  /*0140*/  LDG.E R13, desc[UR4][R4.64] ;  /* 0x00000004040d7981 */ /* 0x000ea2000c1e1900 */
[----:B------:R-:W-:Y:S01]  /*0150*/  IMAD.SHL.U32 R9, R11, 0x2, RZ ;  /* 0x000000020b097824 */ /* 0x000fe200078e00ff */
[----:B------:R-:W-:Y:S03]  /*0160*/  BSSY.RECONVERGENT B0, `(.L_x_0) ;  /* 0x000008b000007945 */ /* 0x000fe60003800200 */
[----:B---3--:R-:W-:-:S04]  /*0170*/  IMAD.WIDE.U32 R2, R9, 0x4, R6 ;  /* 0x0000000409027825 */ /* 0x008fc800078e0006 */
[----:B------:R-:W-:Y:S01]  /*0180*/  IMAD.MOV.U32 R9, RZ, RZ, RZ ;  /* 0x000000ffff097224 */ /* 0x000fe200078e00ff */
[----:B--2---:R-:W-:-:S13]  /*0190*/  ISETP.NE.AND P0, PT, R13, RZ, PT ;  /* 0x000000ff0d00720c */ /* 0x004fda0003f05270 */
[----:B0-----:R-:W-:Y:S05]  /*01a0*/  @!P0 BRA `(.L_x_1) ;  /* 0x0000000800188947 */ /* 0x001fea0003800000 */
[----:B------:R0:W5:Y:S01]  /*01b0*/  LDG.E R0, desc[UR4][R4.64+0x4] ;  /* 0x0000040404007981 */ /* 0x000162000c1e1900 */
[C---:B------:R-:W-:Y:S01]  /*01c0*/  ISETP.GE.U32.AND P1, PT, R13.reuse, 0x4, PT ;  /* 0x000000040d00780c */ /* 0x040fe20003f26070 */
[----:B------:R-:W-:Y:S01]  /*01d0*/  BSSY.RECONVERGENT B1, `(.L_x_2) ;  /* 0x0000062000017945 */ /* 0x000fe20003800200 */
[----:B------:R-:W-:Y:S01]  /*01e0*/  LOP3.LUT R8, R13, 0x3, RZ, 0xc0, !PT ;  /* 0x000000030d087812 */ /* 0x000fe200078ec0ff */
[----:B------:R-:W-:Y:S02]  /*01f0*/  HFMA2 R12, -RZ, RZ, 0, 0 ;  /* 0x00000000ff0c7431 */ /* 0x000fe400000001ff */
[----:B------:R-:W-:Y:S01]  /*0200*/  IMAD.MOV.U32 R9, RZ, RZ, RZ ;  /* 0x000000ffff097224 */ /* 0x000fe200078e00ff */
[----:B------:R-:W-:Y:S01]  /*0210*/  ISETP.NE.AND P0, PT, R8, RZ, PT ;  /* 0x000000ff0800720c */ /* 0x000fe20003f05270 */
[----:B------:R-:W-:-:S06]  /*0220*/  IMAD.MOV.U32 R10, RZ, RZ, RZ ;  /* 0x000000ffff0a7224 */ /* 0x000fcc00078e00ff */
[----:B0-----:R-:W-:Y:S06]  /*0230*/  @!P1 BRA `(.L_x_3) ;  /* 0x00000004006c9947 */ /* 0x001fec0003800000 */
[----:B------:R-:W-:Y:S01]  /*0240*/  LOP3.LUT R10, R13, 0xfffffffc, RZ, 0xc0, !PT ;  /* 0xfffffffc0d0a7812 */ /* 0x000fe200078ec0ff */
[----:B------:R-:W-:Y:S02]  /*0250*/  IMAD.MOV.U32 R9, RZ, RZ, RZ ;  /* 0x000000ffff097224 */ /* 0x000fe400078e00ff */
[----:B------:R-:W-:-:S07]  /*0260*/  IMAD.MOV.U32 R13, RZ, RZ, RZ ;  /* 0x000000ffff0d7224 */ /* 0x000fce00078e00ff */
.L_x_4:
[----:B------:R-:W-:-:S05]  /*0270*/  IADD3 R6, P1, PT, R13, R4, RZ ;  /* 0x000000040d067210 */ /* 0x000fca0007f3e0ff */
[----:B------:R-:W-:-:S05]  /*0280*/  IMAD.X R7, RZ, RZ, R5, P1 ;  /* 0x000000ffff077224 */ /* 0x000fca00008e0605 */
[----:B------:R-:W2:Y:S01]  /*0290*/  LDG.E.U8 R16, desc[UR4][R6.64+0x8] ;  /* 0x0000080406107981 */ /* 0x000ea2000c1e1100 */
[----:B------:R-:W-:Y:S01]  /*02a0*/  IMAD.SHL.U32 R14, R12, 0x400, RZ ;  /* 0x000004000c0e7824 */ /* 0x000fe200078e00ff */
[----:B------:R-:W-:Y:S02]  /*02b0*/  SHF.R.U32.HI R12, RZ, 0x16, R12 ;  /* 0x00000016ff0c7819 */ /* 0x000fe4000001160c */
[----:B--2---:R-:W-:-:S04]  /*02c0*/  IADD3 R16, P1, PT, R16, UR6, RZ ;  /* 0x0000000610107c10 */ /* 0x004fc8000ff3e0ff */
[----:B------:R-:W-:-:S06]  /*02d0*/  IADD3.X R17, PT, PT, RZ, UR7, RZ, P1, !PT ;  /* 0x00000007ff117c10 */ /* 0x000fcc0008ffe4ff */
[----:B------:R-:W2:Y:S01]  /*02e0*/  LDG.E.U8 R17, desc[UR4][R16.64] ;  /* 0x0000000410117981 */ /* 0x000ea2000c1e1100 */
[----:B------:R-:W-:Y:S02]  /*02f0*/  LOP3.LUT R15, R14, 0xfffffc00, RZ, 0xc0, !PT ;  /* 0xfffffc000e0f7812 */ /* 0x000fe400078ec0ff */
[----:B------:R-:W-:Y:S02]  /*0300*/  LOP3.LUT R12, R12, 0x3, RZ, 0xc0, !PT ;  /* 0x000000030c0c7812 */ /* 0x000fe400078ec0ff */
[----:B-----5:R-:W-:-:S05]  /*0310*/  IADD3 R14, P1, PT, R0, R15, RZ ;  /* 0x0000000f000e7210 */ /* 0x020fca0007f3e0ff */
[----:B------:R-:W-:Y:S02]  /*0320*/  IMAD.X R15, RZ, RZ, R12, P1 ;  /* 0x000000ffff0f7224 */ /* 0x000fe400008e060c */
[----:B--2---:R-:W-:-:S06]  /*0330*/  IMAD.WIDE.U32 R14, R17, 0x4, R14 ;  /* 0x00000004110e7825 */ /* 0x004fcc00078e000e */
[----:B------:R-:W2:Y:S02]  /*0340*/  LD.E R14, desc[UR4][R14.64] ;  /* 0x000000040e0e7980 */ /* 0x000ea4000c101900 */
[----:B--2---:R-:W-:-:S13]  /*0350*/  ISETP.GE.U32.AND P1, PT, R14, 0x1000000, PT ;  /* 0x010000000e00780c */ /* 0x004fda0003f26070 */
[C---:B------:R-:W-:Y:S01]  /*0360*/  @P1 VIADD R19, R9.reuse, 0x1 ;  /* 0x0000000109131836 */ /* 0x040fe20000000000 */
[----:B------:R-:W-:Y:S01]  /*0370*/  @P1 LOP3.LUT R23, R14, 0xffffff, RZ, 0xc0, !PT ;  /* 0x00ffffff0e171812 */ /* 0x000fe200078ec0ff */
[----:B------:R-:W-:-:S04]  /*0380*/  @P1 IMAD.WIDE.U32 R16, R9, 0x4, R2 ;  /* 0x0000000409101825 */ /* 0x000fc800078e0002 */
[----:B------:R-:W-:Y:S01]  /*0390*/  @P1 IMAD.WIDE.U32 R18, R19, 0x4, R2 ;  /* 0x0000000413121825 */ /* 0x000fe200078e0002 */
[----:B------:R0:W-:Y:S04]  /*03a0*/  @P1 STG.E desc[UR4][R16.64+0x4], R13 ;  /* 0x0000040d10001986 */ /* 0x0001e8000c101904 */
[----:B------:R1:W-:Y:S04]  /*03b0*/  @P1 STG.E desc[UR4][R18.64+0x4], R23 ;  /* 0x0000041712001986 */ /* 0x0003e8000c101904 */
[----:B------:R-:W2:Y:S01]  /*03c0*/  LDG.E.U8 R20, desc[UR4][R6.64+0x9] ;  /* 0x0000090406147981 */ /* 0x000ea2000c1e1100 */
[----:B------:R-:W-:-:S02]  /*03d0*/  SHF.L.U32 R12, R14, 0xa, RZ ;  /* 0x0000000a0e0c7819 */ /* 0x000fc400000006ff */
[----:B------:R-:W-:Y:S02]  /*03e0*/  SHF.R.U32.HI R14, RZ, 0x16, R14 ;  /* 0x00000016ff0e7819 */ /* 0x000fe4000001160e */
[----:B--2---:R-:W-:-:S05]  /*03f0*/  IADD3 R20, P2, PT, R20, UR6, RZ ;  /* 0x0000000614147c10 */ /* 0x004fca000ff5e0ff */
[----:B------:R-:W-:-:S06]  /*0400*/  IMAD.X R21, RZ, RZ, UR7, P2 ;  /* 0x00000007ff157e24 */ /* 0x000fcc00090e06ff */
[----:B------:R-:W0:Y:S01]  /*0410*/  LDG.E.U8 R21, desc[UR4][R20.64] ;  /* 0x0000000414157981 */ /* 0x000e22000c1e1100 */
[----:B------:R-:W-:Y:S02]  /*0420*/  LOP3.LUT R15, R12, 0xfffffc00, RZ, 0xc0, !PT ;  /* 0xfffffc000c0f7812 */ /* 0x000fe400078ec0ff */
[----:B------:R-:W-:Y:S02]  /*0430*/  LOP3.LUT R12, R14, 0x3, RZ, 0xc0, !PT ;  /* 0x000000030e0c7812 */ /* 0x000fe400078ec0ff */
[----:B------:R-:W-:-:S05]  /*0440*/  IADD3 R14, P2, PT, R0, R15, RZ ;  /* 0x0000000f000e7210 */ /* 0x000fca0007f5e0ff */
[----:B------:R-:W-:Y:S02]  /*0450*/  IMAD.X R15, RZ, RZ, R12, P2 ;  /* 0x000000ffff0f7224 */ /* 0x000fe400010e060c */
[----:B0-----:R-:W-:-:S06]  /*0460*/  IMAD.WIDE.U32 R16, R21, 0x4, R14 ;  /* 0x0000000415107825 */ /* 0x001fcc00078e000e */
[----:B------:R-:W2:Y:S01]  /*0470*/  LD.E R16, desc[UR4][R16.64] ;  /* 0x0000000410107980 */ /* 0x000ea2000c101900 */
[----:B------:R-:W-:Y:S01]  /*0480*/  @P1 VIADD R9, R9, 0x2 ;  /* 0x0000000209091836 */ /* 0x000fe20000000000 */
[----:B--2---:R-:W-:-:S13]  /*0490*/  ISETP.GE.U32.AND P2, PT, R16, 0x1000000, PT ;  /* 0x010000001000780c */ /* 0x004fda0003f46070 */
[----:B------:R-:W-:Y:S01]  /*04a0*/  @P2 VIADD R21, R9, 0x1 ;  /* 0x0000000109152836 */ /* 0x000fe20000000000 */
[----:B------:R-:W-:Y:S01]  /*04b0*/  @P2 LOP3.LUT R25, R16, 0xffffff, RZ, 0xc0, !PT ;  /* 0x00ffffff10192812 */ /* 0x000fe200078ec0ff */
[----:B-1----:R-:W-:Y:S02]  /*04c0*/  @P2 VIADD R23, R13, 0x1 ;  /* 0x000000010d172836 */ /* 0x002fe40000000000 */
[----:B------:R-:W-:-:S04]  /*04d0*/  @P2 IMAD.WIDE.U32 R14, R9, 0x4, R2 ;  /* 0x00000004090e2825 */ /* 0x000fc800078e0002 */
[----:B------:R-:W-:Y:S01]  /*04e0*/  @P2 IMAD.WIDE.U32 R20, R21, 0x4, R2 ;  /* 0x0000000415142825 */ /* 0x000fe200078e0002 */
[----:B------:R-:W-:Y:S04]  /*04f0*/  @P2 STG.E desc[UR4][R14.64+0x4], R23 ;  /* 0x000004170e002986 */ /* 0x000fe8000c101904 */
[----:B------:R0:W-:Y:S04]  /*0500*/  @P2 STG.E desc[UR4][R20.64+0x4], R25 ;  /* 0x0000041914002986 */ /* 0x0001e8000c101904 */
[----:B------:R-:W2:Y:S01]  /*0510*/  LDG.E.U8 R18, desc[UR4][R6.64+0xa] ;  /* 0x00000a0406127981 */ /* 0x000ea2000c1e1100 */
[----:B------:R-:W-:Y:S01]  /*0520*/  IMAD.SHL.U32 R12, R16, 0x400, RZ ;  /* 0x00000400100c7824 */ /* 0x000fe200078e00ff */
[----:B------:R-:W-:-:S02]  /*0530*/  SHF.R.U32.HI R16, RZ, 0x16, R16 ;  /* 0x00000016ff107819 */ /* 0x000fc40000011610 */
[----:B--2---:R-:W-:-:S04]  /*0540*/  IADD3 R18, P1, PT, R18, UR6, RZ ;  /* 0x0000000612127c10 */ /* 0x004fc8000ff3e0ff */
[----:B------:R-:W-:-:S06]  /*0550*/  IADD3.X R19, PT, PT, RZ, UR7, RZ, P1, !PT ;  /* 0x00000007ff137c10 */ /* 0x000fcc0008ffe4ff */
[----:B------:R-:W2:Y:S01]  /*0560*/  LDG.E.U8 R19, desc[UR4][R18.64] ;  /* 0x0000000412137981 */ /* 0x000ea2000c1e1100 */
[----:B------:R-:W-:Y:S02]  /*0570*/  LOP3.LUT R17, R12, 0xfffffc00, RZ, 0xc0, !PT ;  /* 0xfffffc000c117812 */ /* 0x000fe400078ec0ff */
[----:B------:R-:W-:Y:S02]  /*0580*/  LOP3.LUT R12, R16, 0x3, RZ, 0xc0, !PT ;  /* 0x00000003100c7812 */ /* 0x000fe400078ec0ff */
[----:B------:R-:W-:-:S05]  /*0590*/  IADD3 R16, P1, PT, R0, R17, RZ ;  /* 0x0000001100107210 */ /* 0x000fca0007f3e0ff */
[----:B------:R-:W-:Y:S02]  /*05a0*/  IMAD.X R17, RZ, RZ, R12, P1 ;  /* 0x000000ffff117224 */ /* 0x000fe400008e060c */
[----:B--2---:R-:W-:-:S05]  /*05b0*/  IMAD.WIDE.U32 R16, R19, 0x4, R16 ;  /* 0x0000000413107825 */ /* 0x004fca00078e0010 */
[----:B------:R-:W2:Y:S01]  /*05c0*/  LD.E R22, desc[UR4][R16.64] ;  /* 0x0000000410167980 */ /* 0x000ea2000c101900 */
[----:B------:R-:W-:Y:S01]  /*05d0*/  @P2 VIADD R9, R9, 0x2 ;  /* 0x0000000209092836 */ /* 0x000fe20000000000 */
[----:B--2---:R-:W-:-:S13]  /*05e0*/  ISETP.GE.U32.AND P1, PT, R22, 0x1000000, PT ;  /* 0x010000001600780c */ /* 0x004fda0003f26070 */
[----:B0-----:R-:W-:Y:S01]  /*05f0*/  @P1 VIADD R21, R9, 0x1 ;  /* 0x0000000109151836 */ /* 0x001fe20000000000 */
[----:B------:R-:W-:Y:S01]  /*0600*/  @P1 IADD3 R23, PT, PT, R13, 0x2, RZ ;  /* 0x000000020d171810 */ /* 0x000fe20007ffe0ff */
[----:B------:R-:W-:Y:S01]  /*0610*/  @P1 IMAD.WIDE.U32 R14, R9, 0x4, R2 ;  /* 0x00000004090e1825 */ /* 0x000fe200078e0002 */
[----:B------:R-:W-:-:S03]  /*0620*/  @P1 LOP3.LUT R25, R22, 0xffffff, RZ, 0xc0, !PT ;  /* 0x00ffffff16191812 */ /* 0x000fc600078ec0ff */
[----:B------:R-:W-:Y:S01]  /*0630*/  @P1 IMAD.WIDE.U32 R20, R21, 0x4, R2 ;  /* 0x0000000415141825 */ /* 0x000fe200078e0002 */
[----:B------:R0:W-:Y:S04]  /*0640*/  @P1 STG.E desc[UR4][R14.64+0x4], R23 ;  /* 0x000004170e001986 */ /* 0x0001e8000c101904 */
[----:B------:R1:W-:Y:S04]  /*0650*/  @P1 STG.E desc[UR4][R20.64+0x4], R25 ;  /* 0x0000041914001986 */ /* 0x0003e8000c101904 */
[----:B------:R-:W2:Y:S01]  /*0660*/  LDG.E.U8 R6, desc[UR4][R6.64+0xb] ;  /* 0x00000b0406067981 */ /* 0x000ea2000c1e1100 */
[----:B------:R-:W-:Y:S01]  /*0670*/  IMAD.SHL.U32 R12, R22, 0x400, RZ ;  /* 0x00000400160c7824 */ /* 0x000fe200078e00ff */
[----:B------:R-:W-:-:S02]  /*0680*/  SHF.R.U32.HI R18, RZ, 0x16, R22 ;  /* 0x00000016ff127819 */ /* 0x000fc40000011616 */
[----:B--2---:R-:W-:-:S05]  /*0690*/  IADD3 R16, P2, PT, R6, UR6, RZ ;  /* 0x0000000606107c10 */ /* 0x004fca000ff5e0ff */
[----:B------:R-:W-:-:S06]  /*06a0*/  IMAD.X R17, RZ, RZ, UR7, P2 ;  /* 0x00000007ff117e24 */ /* 0x000fcc00090e06ff */
[----:B------:R-:W0:Y:S01]  /*06b0*/  LDG.E.U8 R17, desc[UR4][R16.64] ;  /* 0x0000000410117981 */ /* 0x000e22000c1e1100 */
[----:B------:R-:W-:Y:S02]  /*06c0*/  LOP3.LUT R19, R12, 0xfffffc00, RZ, 0xc0, !PT ;  /* 0xfffffc000c137812 */ /* 0x000fe400078ec0ff */
[----:B------:R-:W-:Y:S02]  /*06d0*/  LOP3.LUT R12, R18, 0x3, RZ, 0xc0, !PT ;  /* 0x00000003120c7812 */ /* 0x000fe400078ec0ff */
[----:B------:R-:W-:-:S05]  /*06e0*/  IADD3 R18, P2, PT, R0, R19, RZ ;  /* 0x0000001300127210 */ /* 0x000fca0007f5e0ff */
[----:B------:R-:W-:Y:S02]  /*06f0*/  IMAD.X R19, RZ, RZ, R12, P2 ;  /* 0x000000ffff137224 */ /* 0x000fe400010e060c */
[----:B0-----:R-:W-:-:S05]  /*0700*/  IMAD.WIDE.U32 R14, R17, 0x4, R18 ;  /* 0x00000004110e7825 */ /* 0x001fca00078e0012 */
[----:B------:R-:W2:Y:S01]  /*0710*/  LD.E R12, desc[UR4][R14.64] ;  /* 0x000000040e0c7980 */ /* 0x000ea2000c101900 */
[----:B------:R-:W-:Y:S01]  /*0720*/  @P1 VIADD R9, R9, 0x2 ;  /* 0x0000000209091836 */ /* 0x000fe20000000000 */
[----:B--2---:R-:W-:-:S13]  /*0730*/  ISETP.GE.U32.AND P2, PT, R12, 0x1000000, PT ;  /* 0x010000000c00780c */ /* 0x004fda0003f46070 */
[----:B------:R-:W-:Y:S01]  /*0740*/  @P2 IADD3 R17, PT, PT, R9, 0x1, RZ ;  /* 0x0000000109112810 */ /* 0x000fe20007ffe0ff */
[----:B------:R-:W-:Y:S01]  /*0750*/  @P2 VIADD R19, R13, 0x3 ;  /* 0x000000030d132836 */ /* 0x000fe20000000000 */
[----:B-1----:R-:W-:Y:S01]  /*0760*/  @P2 LOP3.LUT R21, R12, 0xffffff, RZ, 0xc0, !PT ;  /* 0x00ffffff0c152812 */ /* 0x002fe200078ec0ff */
[----:B------:R-:W-:-:S04]  /*0770*/  @P2 IMAD.WIDE.U32 R6, R9, 0x4, R2 ;  /* 0x0000000409062825 */ /* 0x000fc800078e0002 */
[----:B------:R-:W-:Y:S01]  /*0780*/  @P2 IMAD.WIDE.U32 R16, R17, 0x4, R2 ;  /* 0x0000000411102825 */ /* 0x000fe200078e0002 */
[----:B------:R0:W-:Y:S03]  /*0790*/  @P2 STG.E desc[UR4][R6.64+0x4], R19 ;  /* 0x0000041306002986 */ /* 0x0001e6000c101904 */
[----:B------:R-:W-:Y:S01]  /*07a0*/  VIADD R13, R13, 0x4 ;  /* 0x000000040d0d7836 */ /* 0x000fe20000000000 */
[----:B------:R0:W-:Y:S01]  /*07b0*/  @P2 STG.E desc[UR4][R16.64+0x4], R21 ;  /* 0x0000041510002986 */ /* 0x0001e2000c101904 */
[----:B------:R-:W-:-:S03]  /*07c0*/  @P2 VIADD R9, R9, 0x2 ;  /* 0x0000000209092836 */ /* 0x000fc60000000000 */
[----:B------:R-:W-:-:S13]  /*07d0*/  ISETP.NE.AND P1, PT, R13, R10, PT ;  /* 0x0000000a0d00720c */ /* 0x000fda0003f25270 */
[----:B0-----:R-:W-:Y:S05]  /*07e0*/  @P1 BRA `(.L_x_4) ;  /* 0xfffffff800a01947 */ /* 0x001fea000383ffff */
.L_x_3:
[----:B------:R-:W-:Y:S05]  /*07f0*/  BSYNC.RECONVERGENT B1 ;  /* 0x0000000000017941 */ /* 0x000fea0003800200 */
.L_x_2:
[----:B------:R-:W-:Y:S05]  /*0800*/  @!P0 BRA `(.L_x_1) ;  /* 0x0000000000808947 */ /* 0x000fea0003800000 */
[----:B------:R-:W0:Y:S01]  /*0810*/  LDCU.64 UR8, c[0x0][0x380] ;  /* 0x00007000ff0877ac */ /* 0x000e220008000a00 */
[----:B------:R-:W-:Y:S01]  /*0820*/  IMAD.MOV R8, RZ, RZ, -R8 ;  /* 0x000000ffff087224 */ /* 0x000fe200078e0a08 */
[----:B0-----:R-:W-:-:S04]  /*0830*/  IADD3 R4, P0, P1, R10, UR8, R11 ;  /* 0x000000080a047c10 */ /* 0x001fc8000f91e00b */
[----:B------:R-:W-:Y:S02]  /*0840*/  IADD3 R4, P2, PT, R4, 0x8, RZ ;  /* 0x0000000804047810 */ /* 0x000fe40007f5e0ff */
[----:B------:R-:W-:-:S04]  /*0850*/  IADD3.X R5, PT, PT, RZ, UR9, RZ, P0, P1 ;  /* 0x00000009ff057c10 */ /* 0x000fc800087e24ff */
[----:B------:R-:W-:-:S07]  /*0860*/  IADD3.X R5, PT, PT, RZ, R5, RZ, P2, !PT ;  /* 0x00000005ff057210 */ /* 0x000fce00017fe4ff */
.L_x_5:
[----:B------:R-:W2:Y:S01]  /*0870*/  LDG.E.U8 R6, desc[UR4][R4.64] ;  /* 0x0000000404067981 */ /* 0x000ea2000c1e1100 */
[----:B-1----:R-:W-:Y:S01]  /*0880*/  IMAD.SHL.U32 R11, R12, 0x400, RZ ;  /* 0x000004000c0b7824 */ /* 0x002fe200078e00ff */
[----:B------:R-:W-:Y:S02]  /*0890*/  SHF.R.U32.HI R12, RZ, 0x16, R12 ;  /* 0x00000016ff0c7819 */ /* 0x000fe4000001160c */
[----:B--2---:R-:W-:-:S05]  /*08a0*/  IADD3 R6, P0, PT, R6, UR10, RZ ;  /* 0x0000000a06067c10 */ /* 0x004fca000ff1e0ff */
[----:B------:R-:W-:-:S06]  /*08b0*/  IMAD.X R7, RZ, RZ, UR11, P0 ;  /* 0x0000000bff077e24 */ /* 0x000fcc00080e06ff */
[----:B------:R-:W2:Y:S01]  /*08c0*/  LDG.E.U8 R7, desc[UR4][R6.64] ;  /* 0x0000000406077981 */ /* 0x000ea2000c1e1100 */
[----:B------:R-:W-:Y:S02]  /*08d0*/  LOP3.LUT R11, R11, 0xfffffc00, RZ, 0xc0, !PT ;  /* 0xfffffc000b0b7812 */ /* 0x000fe400078ec0ff */
[----:B------:R-:W-:Y:S02]  /*08e0*/  LOP3.LUT R13, R12, 0x3, RZ, 0xc0, !PT ;  /* 0x000000030c0d7812 */ /* 0x000fe400078ec0ff */
[----:B-----5:R-:W-:-:S05]  /*08f0*/  IADD3 R12, P0, PT, R0, R11, RZ ;  /* 0x0000000b000c7210 */ /* 0x020fca0007f1e0ff */
[----:B------:R-:W-:Y:S02]  /*0900*/  IMAD.X R13, RZ, RZ, R13, P0 ;  /* 0x000000ffff0d7224 */ /* 0x000fe400000e060d */
[----:B--2---:R-:W-:-:S06]  /*0910*/  IMAD.WIDE.U32 R12, R7, 0x4, R12 ;  /* 0x00000004070c7825 */ /* 0x004fcc00078e000c */
[----:B------:R-:W2:Y:S01]  /*0920*/  LD.E R12, desc[UR4][R12.64] ;  /* 0x000000040c0c7980 */ /* 0x000ea2000c101900 */
[----:B------:R-:W-:Y:S02]  /*0930*/  IADD3 R8, PT, PT, R8, 0x1, RZ ;  /* 0x0000000108087810 */ /* 0x000fe40007ffe0ff */
[----:B------:R-:W-:Y:S02]  /*0940*/  IADD3 R4, P1, PT, R4, 0x1, RZ ;  /* 0x0000000104047810 */ /* 0x000fe40007f3e0ff */
[----:B------:R-:W-:-:S03]  /*0950*/  ISETP.NE.AND P2, PT, R8, RZ, PT ;  /* 0x000000ff0800720c */ /* 0x000fc60003f45270 */
[----:B------:R-:W-:Y:S01]  /*0960*/  IMAD.X R5, RZ, RZ, R5, P1 ;  /* 0x000000ffff057224 */ /* 0x000fe200008e0605 */
[----:B--2---:R-:W-:-:S13]  /*0970*/  ISETP.GE.U32.AND P0, PT, R12, 0x1000000, PT ;  /* 0x010000000c00780c */ /* 0x004fda0003f06070 */
[C---:B------:R-:W-:Y:S01]  /*0980*/  @P0 VIADD R15, R9.reuse, 0x1 ;  /* 0x00000001090f0836 */ /* 0x040fe20000000000 */
[----:B------:R-:W-:Y:S01]  /*0990*/  @P0 LOP3.LUT R11, R12, 0xffffff, RZ, 0xc0, !PT ;  /* 0x00ffffff0c0b0812 */ /* 0x000fe200078ec0ff */
[----:B------:R-:W-:-:S04]  /*09a0*/  @P0 IMAD.WIDE.U32 R6, R9, 0x4, R2 ;  /* 0x0000000409060825 */ /* 0x000fc800078e0002 */
[----:B------:R-:W-:Y:S01]  /*09b0*/  @P0 IMAD.WIDE.U32 R14, R15, 0x4, R2 ;  /* 0x000000040f0e0825 */ /* 0x000fe200078e0002 */
[----:B------:R0:W-:Y:S03]  /*09c0*/  @P0 STG.E desc[UR4][R6.64+0x4], R10 ;  /* 0x0000040a06000986 */ /* 0x0001e6000c101904 */
[----:B------:R-:W-:Y:S01]  /*09d0*/  @P0 VIADD R9, R9, 0x2 ;  /* 0x0000000209090836 */ /* 0x000fe20000000000 */
[----:B------:R1:W-:Y:S01]  /*09e0*/  @P0 STG.E desc[UR4][R14.64+0x4], R11 ;  /* 0x0000040b0e000986 */ /* 0x0003e2000c101904 */
[----:B0-----:R-:W-:Y:S01]  /*09f0*/  VIADD R10, R10, 0x1 ;  /* 0x000000010a0a7836 */ /* 0x001fe20000000000 */
[----:B------:R-:W-:Y:S06]  /*0a00*/  @P2 BRA `(.L_x_5) ;  /* 0xfffffffc00982947 */ /* 0x000fec000383ffff */
.L_x_1:
[----:B------:R-:W-:Y:S05]  /*0a10*/  BSYNC.RECONVERGENT B0 ;  /* 0x0000000000007941 */ /* 0x000fea0003800200 */
.L_x_0:
[----:B------:R-:W-:Y:S01]  /*0a20*/  STG.E desc[UR4][R2.64], R9 ;  /* 0x0000000902007986 */ /* 0x000fe2000c101904 */
[----:B------:R-:W-:Y:S05]  /*0a30*/  EXIT ;  /* 0x000000000000794d */ /* 0x000fea0003800000 */
.L_x_6:
[----:B------:R-:W-:-:S00]  /*0a40*/  BRA `(.L_x_6) ;  /* 0xfffffffc00fc7947 */ /* 0x000fc0000383ffff */
[----:B------:R-:W-:-:S00]  /*0a50*/  NOP ;  /* 0x0000000000007918 */ /* 0x000fc00000000000 */
        /* <DEDUP_REMOVED lines=10> */
.L_x_14:


//--------------------- .text.SCACCudaSearch64    --------------------------
	.section	.text.SCACCudaSearch64,"ax",@progbits
	.align	128
        .global         SCACCudaSearch64
        .type           SCACCudaSearch64,@function
        .size           SCACCudaSearch64,(.L_x_15 - SCACCudaSearch64)
        .other          SCACCudaSearch64,@"STO_CUDA_ENTRY STV_DEFAULT"
SCACCudaSearch64:
.text.SCACCudaSearch64:
        /* <DEDUP_REMOVED lines=10> */
[----:B------:R-:W2:Y:S01]  /*00a0*/  LDCU UR6, c[0x0][0x388] ;  /* 0x00007100ff0677ac */ /* 0x000ea20008000800 */
[----:B------:R-:W3:Y:S01]  /*00b0*/  LDCU.64 UR8, c[0x0][0x380] ;  /* 0x00007000ff0877ac */ /* 0x000ee20008000a00 */
[----:B------:R-:W4:Y:S01]  /*00c0*/  LDCU.64 UR10, c[0x0][0x3a8] ;  /* 0x00007500ff0a77ac */ /* 0x000f220008000a00 */
[----:B0-----:R-:W-:-:S03]  /*00d0*/  IMAD.WIDE.U32 R2, R5, 0x4, R2 ;  /* 0x0000000405027825 */ /* 0x001fc600078e0002 */
[----:B------:R-:W0:Y:S03]  /*00e0*/  LDC.64 R4, c[0x0][0x398] ;  /* 0x0000e600ff047b82 */ /* 0x000e260000000a00 */
[----:B-1----:R-:W2:Y:S02]  /*00f0*/  LDG.E R2, desc[UR4][R2.64] ;  /* 0x0000000402027981 */ /* 0x002ea4000c1e1900 */
[----:B--2---:R-:W-:Y:S01]  /*0100*/  VIADD R13, R2, -UR6 ;  /* 0x80000006020d7c36 */ /* 0x004fe20008000000 */
[----:B------:R-:W1:Y:S04]  /*0110*/  LDCU.64 UR6, c[0x0][0x3a8] ;  /* 0x00007500ff0677ac */ /* 0x000e680008000a00 */
[----:B---3--:R-:W-:-:S05]  /*0120*/  IADD3 R6, P0, PT, R13, UR8, RZ ;  /* 0x000000080d067c10 */ /* 0x008fca000ff1e0ff */
[----:B------:R-:W-:-:S05]  /*0130*/  IMAD.X R7, RZ, RZ, UR9, P0 ;  /* 0x00000009ff077e24 */ /* 0x000fca00080e06ff */
[----:B------:R-:W2:Y:S01]  /*0140*/  LDG.E R8, desc[UR4][R6.64] ;  /* 0x0000000406087981 */ /* 0x000ea2000c1e1900 */
[----:B------:R-:W-:Y:S01]  /*0150*/  IMAD.SHL.U32 R9, R13, 0x2, RZ ;  /* 0x000000020d097824 */ /* 0x000fe200078e00ff */
[----:B------:R-:W-:Y:S01]  /*0160*/  BSSY.RECONVERGENT B0, `(.L_x_7) ;  /* 0x000008b000007945 */ /* 0x000fe20003800200 */
[----:B------:R-:W-:Y:S02]  /*0170*/  IMAD.MOV.U32 R11, RZ, RZ, RZ ;  /* 0x000000ffff0b7224 */ /* 0x000fe400078e00ff */
[----:B0-----:R-:W-:Y:S01]  /*0180*/  IMAD.WIDE.U32 R4, R9, 0x4, R4 ;  /* 0x0000000409047825 */ /* 0x001fe200078e0004 */
[----:B--2---:R-:W-:-:S13]  /*0190*/  ISETP.NE.AND P0, PT, R8, RZ, PT ;  /* 0x000000ff0800720c */ /* 0x004fda0003f05270 */
[----:B-1--4-:R-:W-:Y:S05]  /*01a0*/  @!P0 BRA `(.L_x_8) ;  /* 0x0000000800188947 */ /* 0x012fea0003800000 */
[----:B------:R0:W5:Y:S01]  /*01b0*/  LDG.E.64 R2, desc[UR4][R6.64+0x8] ;  /* 0x0000080406027981 */ /* 0x000162000c1e1b00 */
        /* <DEDUP_REMOVED lines=11> */
.L_x_11:
        /* <DEDUP_REMOVED lines=11> */
[----:B------:R-:W-:Y:S02]  /*0320*/  IMAD.X R17, R3, 0x1, R21, P1 ;  /* 0x0000000103117824 */ /* 0x000fe400008e0615 */
        /* <DEDUP_REMOVED lines=11> */
[----:B--2---:R-:W-:-:S05]  /*03e0*/  IADD3 R22, P2, PT, R22, UR6, RZ ;  /* 0x0000000616167c10 */ /* 0x004fca000ff5e0ff */
[----:B------:R-:W-:-:S06]  /*03f0*/  IMAD.X R23, RZ, RZ, UR7, P2 ;  /* 0x00000007ff177e24 */ /* 0x000fcc00090e06ff */
[----:B------:R-:W0:Y:S01]  /*0400*/  LDG.E.U8 R23, desc[UR4][R22.64] ;  /* 0x0000000416177981 */ /* 0x000e22000c1e1100 */
[----:B------:R-:W-:Y:S02]  /*0410*/  SHF.R.U32.HI R14, RZ, 0x16, R16 ;  /* 0x00000016ff0e7819 */ /* 0x000fe40000011610 */
[----:B------:R-:W-:Y:S02]  /*0420*/  LOP3.LUT R17, R12, 0xfffffc00, RZ, 0xc0, !PT ;  /* 0xfffffc000c117812 */ /* 0x000fe400078ec0ff */
[----:B------:R-:W-:Y:S02]  /*0430*/  LOP3.LUT R27, R14, 0x3, RZ, 0xc0, !PT ;  /* 0x000000030e1b7812 */ /* 0x000fe400078ec0ff */
[----:B------:R-:W-:-:S05]  /*0440*/  IADD3 R16, P2, PT, R2, R17, RZ ;  /* 0x0000001102107210 */ /* 0x000fca0007f5e0ff */
[----:B------:R-:W-:Y:S02]  /*0450*/  IMAD.X R17, R3, 0x1, R27, P2 ;  /* 0x0000000103117824 */ /* 0x000fe400010e061b */
        /* <DEDUP_REMOVED lines=20> */
[----:B------:R-:W-:Y:S02]  /*05a0*/  IMAD.X R19, R3, 0x1, R29, P1 ;  /* 0x0000000103137824 */ /* 0x000fe400008e061d */
        /* <DEDUP_REMOVED lines=20> */
[----:B------:R-:W-:Y:S02]  /*06f0*/  IMAD.X R21, R3, 0x1, R29, P2 ;  /* 0x0000000103157824 */ /* 0x000fe400010e061d */
        /* <DEDUP_REMOVED lines=15> */
.L_x_10:
[----:B------:R-:W-:Y:S05]  /*07f0*/  BSYNC.RECONVERGENT B1 ;  /* 0x0000000000017941 */ /* 0x000fea0003800200 */
.L_x_9:
[----:B------:R-:W-:Y:S05]  /*0800*/  @!P0 BRA `(.L_x_8) ;  /* 0x0000000000808947 */ /* 0x000fea0003800000 */
[----:B------:R-:W0:Y:S01]  /*0810*/  LDCU.64 UR8, c[0x0][0x380] ;  /* 0x00007000ff0877ac */ /* 0x000e220008000a00 */
[----:B------:R-:W-:Y:S01]  /*0820*/  IMAD.MOV R10, RZ, RZ, -R10 ;  /* 0x000000ffff0a7224 */ /* 0x000fe200078e0a0a */
[----:B0-----:R-:W-:-:S04]  /*0830*/  IADD3 R6, P0, P1, R0, UR8, R13 ;  /* 0x0000000800067c10 */ /* 0x001fc8000f91e00d */
[----:B------:R-:W-:Y:S02]  /*0840*/  IADD3 R6, P2, PT, R6, 0x10, RZ ;  /* 0x0000001006067810 */ /* 0x000fe40007f5e0ff */
[----:B------:R-:W-:-:S04]  /*0850*/  IADD3.X R7, PT, PT, RZ, UR9, RZ, P0, P1 ;  /* 0x00000009ff077c10 */ /* 0x000fc800087e24ff */
[----:B------:R-:W-:-:S07]  /*0860*/  IADD3.X R7, PT, PT, RZ, R7, RZ, P2, !PT ;  /* 0x00000007ff077210 */ /* 0x000fce00017fe4ff */
.L_x_12:
[----:B------:R-:W2:Y:S01]  /*0870*/  LDG.E.U8 R8, desc[UR4][R6.64] ;  /* 0x0000000406087981 */ /* 0x000ea2000c1e1100 */
[----:B------:R-:W-:Y:S01]  /*0880*/  IMAD.SHL.U32 R13, R12, 0x400, RZ ;  /* 0x000004000c0d7824 */ /* 0x000fe200078e00ff */
[----:B------:R-:W-:Y:S02]  /*0890*/  SHF.R.U32.HI R12, RZ, 0x16, R12 ;  /* 0x00000016ff0c7819 */ /* 0x000fe4000001160c */
[----:B--2---:R-:W-:-:S05]  /*08a0*/  IADD3 R8, P0, PT, R8, UR10, RZ ;  /* 0x0000000a08087c10 */ /* 0x004fca000ff1e0ff */
[----:B------:R-:W-:-:S06]  /*08b0*/  IMAD.X R9, RZ, RZ, UR11, P0 ;  /* 0x0000000bff097e24 */ /* 0x000fcc00080e06ff */
[----:B------:R-:W2:Y:S01]  /*08c0*/  LDG.E.U8 R9, desc[UR4][R8.64] ;  /* 0x0000000408097981 */ /* 0x000ea2000c1e1100 */
[----:B------:R-:W-:Y:S02]  /*08d0*/  LOP3.LUT R13, R13, 0xfffffc00, RZ, 0xc0, !PT ;  /* 0xfffffc000d0d7812 */ /* 0x000fe400078ec0ff */
[----:B-1----:R-:W-:Y:S02]  /*08e0*/  LOP3.LUT R15, R12, 0x3, RZ, 0xc0, !PT ;  /* 0x000000030c0f7812 */ /* 0x002fe400078ec0ff */
[----:B-----5:R-:W-:-:S05]  /*08f0*/  IADD3 R12, P0, PT, R2, R13, RZ ;  /* 0x0000000d020c7210 */ /* 0x020fca0007f1e0ff */
[----:B------:R-:W-:Y:S02]  /*0900*/  IMAD.X R13, R3, 0x1, R15, P0 ;  /* 0x00000001030d7824 */ /* 0x000fe400000e060f */
        /* <DEDUP_REMOVED lines=16> */
.L_x_8:
[----:B------:R-:W-:Y:S05]  /*0a10*/  BSYNC.RECONVERGENT B0 ;  /* 0x0000000000007941 */ /* 0x000fea0003800200 */
.L_x_7:
[----:B------:R-:W-:Y:S01]  /*0a20*/  STG.E desc[UR4][R4.64], R11 ;  /* 0x0000000b04007986 */ /* 0x000fe2000c101904 */
[----:B------:R-:W-:Y:S05]  /*0a30*/  EXIT ;  /* 0x000000000000794d */ /* 0x000fea0003800000 */
.L_x_13:
        /* <DEDUP_REMOVED lines=12> */
.L_x_15:


//--------------------- .nv.shared.reserved.0     --------------------------
	.section	.nv.shared.reserved.0,"aw",@nobits
	.weak		__nv_reservedSMEM_offset_0_alias
	.size		__nv_reservedSMEM_offset_0_alias, 0, 64
	.other		__nv_reservedSMEM_offset_0_alias,@"STO_CUDA_RESERVED_SHARED STV_DEFAULT"
__nv_reservedSMEM_offset_0_alias:
	.zero		0
	.zero		64


//--------------------- .nv.constant0.SCACCudaSearch32 --------------------------
	.section	.nv.constant0.SCACCudaSearch32,"a",@progbits
	.sectionflags	@""
	.align	4
.nv.constant0.SCACCudaSearch32:
	.zero		944


//--------------------- .nv.constant0.SCACCudaSearch64 --------------------------
	.section	.nv.constant0.SCACCudaSearch64,"a",@progbits
	.sectionflags	@""
	.align	4
.nv.constant0.SCACCudaSearch64:
	.zero		944


//--------------------- SYMBOLS --------------------------

	.type		.nv.reservedSmem.offset0,@object
	.size		.nv.reservedSmem.offset0,0x4
